//
// Generated by NVIDIA NVVM Compiler
//
// Compiler Build ID: CL-36424714
// Cuda compilation tools, release 13.0, V13.0.88
// Based on NVVM 20.0.0
//

.version 9.0
.target sm_100
.address_size 64


.func  (.param .b64 func_retval0) _Z19factorial_recursivel(
	.param .b64 _Z19factorial_recursivel_param_0
)
{
	.reg .pred 	%p<2>;
	.reg .b32 	%r<7>;
	.reg .b64 	%rd<14>;

	ld.param.u64 	%rd3, [_Z19factorial_recursivel_param_0];
	setp.lt.s64 	%p1, %rd3, 2;
	mov.b64 	%rd13, 1;
	@%p1 bra 	$L__BB0_2;
	add.s64 	%rd5, %rd3, -1;
	add.s64 	%rd6, %rd3, -2;
	mad.lo.s64 	%rd7, %rd5, %rd6, %rd3;
	add.s64 	%rd8, %rd3, -3;
	mul.lo.s64 	%rd9, %rd6, %rd8;
	mul.hi.u64 	%rd10, %rd6, %rd8;
	mov.b64 	{%r1, %r2}, %rd10;
	mov.b64 	{%r3, %r4}, %rd9;
	shf.l.wrap.b32 	%r5, %r4, %r1, 31;
	shf.l.wrap.b32 	%r6, %r3, %r4, 31;
	mov.b64 	%rd11, {%r6, %r5};
	sub.s64 	%rd12, %rd7, %rd11;
	add.s64 	%rd13, %rd12, 1;
$L__BB0_2:
	st.param.b64 	[func_retval0], %rd13;
	ret;

}
	// .globl	_Z27compute_factorial_recursivelPl
.visible .entry _Z27compute_factorial_recursivelPl(
	.param .u64 _Z27compute_factorial_recursivelPl_param_0,
	.param .u64 .ptr .align 1 _Z27compute_factorial_recursivelPl_param_1
)
{
	.reg .b64 	%rd<6>;

	ld.param.u64 	%rd1, [_Z27compute_factorial_recursivelPl_param_0];
	ld.param.u64 	%rd2, [_Z27compute_factorial_recursivelPl_param_1];
	cvta.to.global.u64 	%rd3, %rd2;
	{ // callseq 0, 0
	.param .b64 param0;
	st.param.b64 	[param0], %rd1;
	.param .b64 retval0;
	call.uni (retval0), 
	_Z19factorial_recursivel, 
	(
	param0
	);
	ld.param.b64 	%rd4, [retval0];
	} // callseq 0
	st.global.u64 	[%rd3], %rd4;
	ret;

}
	// .globl	_Z27compute_factorial_iterativelPl
.visible .entry _Z27compute_factorial_iterativelPl(
	.param .u64 _Z27compute_factorial_iterativelPl_param_0,
	.param .u64 .ptr .align 1 _Z27compute_factorial_iterativelPl_param_1
)
{
	.reg .pred 	%p<2>;
	.reg .b32 	%r<7>;
	.reg .b64 	%rd<15>;

	ld.param.u64 	%rd3, [_Z27compute_factorial_iterativelPl_param_0];
	ld.param.u64 	%rd4, [_Z27compute_factorial_iterativelPl_param_1];
	setp.lt.s64 	%p1, %rd3, 1;
	mov.b64 	%rd14, 0;
	@%p1 bra 	$L__BB2_2;
	shl.b64 	%rd6, %rd3, 1;
	add.s64 	%rd7, %rd3, -1;
	add.s64 	%rd8, %rd3, -2;
	mul.lo.s64 	%rd9, %rd7, %rd8;
	mul.hi.u64 	%rd10, %rd7, %rd8;
	mov.b64 	{%r1, %r2}, %rd10;
	mov.b64 	{%r3, %r4}, %rd9;
	shf.l.wrap.b32 	%r5, %r4, %r1, 31;
	shf.l.wrap.b32 	%r6, %r3, %r4, 31;
	mov.b64 	%rd11, {%r6, %r5};
	add.s64 	%rd12, %rd6, %rd11;
	add.s64 	%rd14, %rd12, -1;
$L__BB2_2:
	cvta.to.global.u64 	%rd13, %rd4;
	st.global.u64 	[%rd13], %rd14;
	ret;

}


// ===== COMPILED SASS (sm_100) =====

	.target	sm_100

	.elftype	@"ET_EXEC"


//--------------------- .note.nv.tkinfo           --------------------------
	.section	.note.nv.tkinfo,"",@"SHT_NOTE"
	.sectionflags	@"SHF_NOTE_NV_TKINFO"
	.tkinfo
        /*0018*/ 	.word	0x00000002
        /*0030*/ 	.string	""
        /*0030*/ 	.string	"ptxas"
        /*0030*/ 	.string	"Cuda compilation tools, release 13.0, V13.0.88"
        /*0030*/ 	.string	"Build cuda_13.0.r13.0/compiler.36424714_0"
        /*0030*/ 	.string	"-arch sm_100 -m 64 "



//--------------------- .note.nv.cuinfo           --------------------------
	.section	.note.nv.cuinfo,"",@"SHT_NOTE"
	.sectionflags	@"SHF_NOTE_NV_CUINFO"
        /*0018*/ 	.short	0x0002
        /*001a*/ 	.short	0x0064
        /*001c*/ 	.short	0x0082
	.zero		2


//--------------------- .nv.info                  --------------------------
	.section	.nv.info,"",@"SHT_CUDA_INFO"
	.align	4


	//----- nvinfo : EIATTR_REGCOUNT
	.align		4
        /*0000*/ 	.byte	0x04, 0x2f
        /*0002*/ 	.short	(.L_1 - .L_0)
	.align		4
.L_0:
        /*0004*/ 	.word	index@(_Z27compute_factorial_recursivelPl)
        /*0008*/ 	.word	0x00000014


	//----- nvinfo : EIATTR_FRAME_SIZE
	.align		4
.L_1:
        /*000c*/ 	.byte	0x04, 0x11
        /*000e*/ 	.short	(.L_3 - .L_2)
	.align		4
.L_2:
        /*0010*/ 	.word	index@($_Z27compute_factorial_recursivelPl$_Z19factorial_recursivel)
        /*0014*/ 	.word	0x00000000


	//----- nvinfo : EIATTR_FRAME_SIZE
	.align		4
.L_3:
        /*0018*/ 	.byte	0x04, 0x11
        /*001a*/ 	.short	(.L_5 - .L_4)
	.align		4
.L_4:
        /*001c*/ 	.word	index@(_Z27compute_factorial_recursivelPl)
        /*0020*/ 	.word	0x00000000


	//----- nvinfo : EIATTR_REGCOUNT
	.align		4
.L_5:
        /*0024*/ 	.byte	0x04, 0x2f
        /*0026*/ 	.short	(.L_7 - .L_6)
	.align		4
.L_6:
        /*0028*/ 	.word	index@(_Z27compute_factorial_iterativelPl)
        /*002c*/ 	.word	0x00000008


	//----- nvinfo : EIATTR_FRAME_SIZE
	.align		4
.L_7:
        /*0030*/ 	.byte	0x04, 0x11
        /*0032*/ 	.short	(.L_9 - .L_8)
	.align		4
.L_8:
        /*0034*/ 	.word	index@(_Z27compute_factorial_iterativelPl)
        /*0038*/ 	.word	0x00000000


	//----- nvinfo : EIATTR_MIN_STACK_SIZE
	.align		4
.L_9:
        /*003c*/ 	.byte	0x04, 0x12
        /*003e*/ 	.short	(.L_11 - .L_10)
	.align		4
.L_10:
        /*0040*/ 	.word	index@(_Z27compute_factorial_iterativelPl)
        /*0044*/ 	.word	0x00000000


	//----- nvinfo : EIATTR_MIN_STACK_SIZE
	.align		4
.L_11:
        /*0048*/ 	.byte	0x04, 0x12
        /*004a*/ 	.short	(.L_13 - .L_12)
	.align		4
.L_12:
        /*004c*/ 	.word	index@(_Z27compute_factorial_recursivelPl)
        /*0050*/ 	.word	0x00000000
.L_13:


//--------------------- .nv.compat                --------------------------
	.section	.nv.compat,"",@"SHT_CUDA_COMPAT_INFO"
	.align	4
        /*0000*/ 	.byte	0x02, 0x09, 0x00, 0x00, 0x02, 0x02, 0x01, 0x00, 0x02, 0x05, 0x05, 0x00, 0x03, 0x07, 0x01, 0x01
        /*0010*/ 	.byte	0x02, 0x03, 0x00, 0x00, 0x02, 0x06, 0x01, 0x00, 0x04, 0x0b, 0x08, 0x00, 0x09, 0x00, 0x00, 0x00
        /*0020*/ 	.byte	0x00, 0x00, 0x00, 0x00


//--------------------- .nv.info._Z27compute_factorial_iterativelPl --------------------------
	.section	.nv.info._Z27compute_factorial_iterativelPl,"",@"SHT_CUDA_INFO"
	.sectionflags	@""
	.align	4


	//----- nvinfo : EIATTR_CUDA_API_VERSION
	.align		4
        /*0000*/ 	.byte	0x04, 0x37
        /*0002*/ 	.short	(.L_15 - .L_14)
.L_14:
        /*0004*/ 	.word	0x00000082


	//----- nvinfo : EIATTR_KPARAM_INFO
	.align		4
.L_15:
        /*0008*/ 	.byte	0x04, 0x17
        /*000a*/ 	.short	(.L_17 - .L_16)
.L_16:
        /*000c*/ 	.word	0x00000000
        /*0010*/ 	.short	0x0001
        /*0012*/ 	.short	0x0008
        /*0014*/ 	.byte	0x00, 0xf5, 0x21, 0x00


	//----- nvinfo : EIATTR_KPARAM_INFO
	.align		4
.L_17:
        /*0018*/ 	.byte	0x04, 0x17
        /*001a*/ 	.short	(.L_19 - .L_18)
.L_18:
        /*001c*/ 	.word	0x00000000
        /*0020*/ 	.short	0x0000
        /*0022*/ 	.short	0x0000
        /*0024*/ 	.byte	0x00, 0xf0, 0x21, 0x00


	//----- nvinfo : EIATTR_SPARSE_MMA_MASK
	.align		4
.L_19:
        /*0028*/ 	.byte	0x03, 0x50
        /*002a*/ 	.short	0x0000


	//----- nvinfo : EIATTR_MAXREG_COUNT
	.align		4
        /*002c*/ 	.byte	0x03, 0x1b
        /*002e*/ 	.short	0x00ff


	//----- nvinfo : EIATTR_MERCURY_ISA_VERSION
	.align		4
        /*0030*/ 	.byte	0x03, 0x5f
        /*0032*/ 	.short	0x0101


	//----- nvinfo : EIATTR_VRC_CTA_INIT_COUNT
	.align		4
        /*0034*/ 	.byte	0x02, 0x4a
	.zero		1
	.zero		1


	//----- nvinfo : EIATTR_EXIT_INSTR_OFFSETS
	.align		4
        /*0038*/ 	.byte	0x04, 0x1c
        /*003a*/ 	.short	(.L_21 - .L_20)


	//   ....[0]....
.L_20:
        /*003c*/ 	.word	0x000001b0


	//----- nvinfo : EIATTR_CBANK_PARAM_SIZE
	.align		4
.L_21:
        /*0040*/ 	.byte	0x03, 0x19
        /*0042*/ 	.short	0x0010


	//----- nvinfo : EIATTR_PARAM_CBANK
	.align		4
        /*0044*/ 	.byte	0x04, 0x0a
        /*0046*/ 	.short	(.L_23 - .L_22)
	.align		4
.L_22:
        /*0048*/ 	.word	index@(.nv.constant0._Z27compute_factorial_iterativelPl)
        /*004c*/ 	.short	0x0380
        /*004e*/ 	.short	0x0010


	//----- nvinfo : EIATTR_SW_WAR
	.align		4
.L_23:
        /*0050*/ 	.byte	0x04, 0x36
        /*0052*/ 	.short	(.L_25 - .L_24)
.L_24:
        /*0054*/ 	.word	0x00000008
.L_25:


//--------------------- .nv.info._Z27compute_factorial_recursivelPl --------------------------
	.section	.nv.info._Z27compute_factorial_recursivelPl,"",@"SHT_CUDA_INFO"
	.sectionflags	@""
	.align	4


	//----- nvinfo : EIATTR_CUDA_API_VERSION
	.align		4
        /*0000*/ 	.byte	0x04, 0x37
        /*0002*/ 	.short	(.L_27 - .L_26)
.L_26:
        /*0004*/ 	.word	0x00000082


	//----- nvinfo : EIATTR_KPARAM_INFO
	.align		4
.L_27:
        /*0008*/ 	.byte	0x04, 0x17
        /*000a*/ 	.short	(.L_29 - .L_28)
.L_28:
        /*000c*/ 	.word	0x00000000
        /*0010*/ 	.short	0x0001
        /*0012*/ 	.short	0x0008
        /*0014*/ 	.byte	0x00, 0xf5, 0x21, 0x00


	//----- nvinfo : EIATTR_KPARAM_INFO
	.align		4
.L_29:
        /*0018*/ 	.byte	0x04, 0x17
        /*001a*/ 	.short	(.L_31 - .L_30)
.L_30:
        /*001c*/ 	.word	0x00000000
        /*0020*/ 	.short	0x0000
        /*0022*/ 	.short	0x0000
        /*0024*/ 	.byte	0x00, 0xf0, 0x21, 0x00


	//----- nvinfo : EIATTR_SPARSE_MMA_MASK
	.align		4
.L_31:
        /*0028*/ 	.byte	0x03, 0x50
        /*002a*/ 	.short	0x0000


	//----- nvinfo : EIATTR_MAXREG_COUNT
	.align		4
        /*002c*/ 	.byte	0x03, 0x1b
        /*002e*/ 	.short	0x00ff


	//----- nvinfo : EIATTR_MERCURY_ISA_VERSION
	.align		4
        /*0030*/ 	.byte	0x03, 0x5f
        /*0032*/ 	.short	0x0101


	//----- nvinfo : EIATTR_VRC_CTA_INIT_COUNT
	.align		4
        /*0034*/ 	.byte	0x02, 0x4a
	.zero		1
	.zero		1


	//----- nvinfo : EIATTR_EXIT_INSTR_OFFSETS
	.align		4
        /*0038*/ 	.byte	0x04, 0x1c
        /*003a*/ 	.short	(.L_33 - .L_32)


	//   ....[0]....
.L_32:
        /*003c*/ 	.word	0x00000080


	//----- nvinfo : EIATTR_CRS_STACK_SIZE
	.align		4
.L_33:
        /*0040*/ 	.byte	0x04, 0x1e
        /*0042*/ 	.short	(.L_35 - .L_34)
.L_34:
        /*0044*/ 	.word	0x00000000


	//----- nvinfo : EIATTR_CBANK_PARAM_SIZE
	.align		4
.L_35:
        /*0048*/ 	.byte	0x03, 0x19
        /*004a*/ 	.short	0x0010


	//----- nvinfo : EIATTR_PARAM_CBANK
	.align		4
        /*004c*/ 	.byte	0x04, 0x0a
        /*004e*/ 	.short	(.L_37 - .L_36)
	.align		4
.L_36:
        /*0050*/ 	.word	index@(.nv.constant0._Z27compute_factorial_recursivelPl)
        /*0054*/ 	.short	0x0380
        /*0056*/ 	.short	0x0010


	//----- nvinfo : EIATTR_SW_WAR
	.align		4
.L_37:
        /*0058*/ 	.byte	0x04, 0x36
        /*005a*/ 	.short	(.L_39 - .L_38)
.L_38:
        /*005c*/ 	.word	0x00000008
.L_39:


//--------------------- .nv.callgraph             --------------------------
	.section	.nv.callgraph,"",@"SHT_CUDA_CALLGRAPH"
	.align	4
	.sectionentsize	8
	.align		4
        /*0000*/ 	.word	0x00000000
	.align		4
        /*0004*/ 	.word	0xffffffff
	.align		4
        /*0008*/ 	.word	0x00000000
	.align		4
        /*000c*/ 	.word	0xfffffffe
	.align		4
        /*0010*/ 	.word	0x00000000
	.align		4
        /*0014*/ 	.word	0xfffffffd
	.align		4
        /*0018*/ 	.word	0x00000000
	.align		4
        /*001c*/ 	.word	0xfffffffc


//--------------------- .text._Z27compute_factorial_iterativelPl --------------------------
	.section	.text._Z27compute_factorial_iterativelPl,"ax",@progbits
	.align	128
        .global         _Z27compute_factorial_iterativelPl
        .type           _Z27compute_factorial_iterativelPl,@function
        .size           _Z27compute_factorial_iterativelPl,(.L_x_5 - _Z27compute_factorial_iterativelPl)
        .other          _Z27compute_factorial_iterativelPl,@"STO_CUDA_ENTRY STV_DEFAULT"
_Z27compute_factorial_iterativelPl:
.text._Z27compute_factorial_iterativelPl:
[----:B------:R-:W-:Y:S01]  /*0000*/  LDC R1, c[0x0][0x37c] ;  /* 0x0000df00ff017b82 */ /* 0x000fe20000000800 */
[----:B------:R-:W0:Y:S07]  /*0010*/  LDCU.64 UR12, c[0x0][0x380] ;  /* 0x00007000ff0c77ac */ /* 0x000e2e0008000a00 */
[----:B------:R-:W1:Y:S01]  /*0020*/  LDC.64 R2, c[0x0][0x388] ;  /* 0x0000e200ff027b82 */ /* 0x000e620000000a00 */
[----:B------:R-:W2:Y:S01]  /*0030*/  LDCU.64 UR14, c[0x0][0x358] ;  /* 0x00006b00ff0e77ac */ /* 0x000ea20008000a00 */
[----:B------:R-:W-:Y:S01]  /*0040*/  UMOV UR4, URZ ;  /* 0x000000ff00047c82 */ /* 0x000fe20008000000 */
[----:B------:R-:W-:Y:S01]  /*0050*/  UMOV UR5, URZ ;  /* 0x000000ff00057c82 */ /* 0x000fe20008000000 */
[----:B0-----:R-:W-:-:S04]  /*0060*/  UISETP.GE.U32.AND UP0, UPT, UR12, 0x1, UPT ;  /* 0x000000010c00788c */ /* 0x001fc8000bf06070 */
[----:B------:R-:W-:-:S09]  /*0070*/  UISETP.GE.AND.EX UP0, UPT, UR13, URZ, UPT, UP0 ;  /* 0x000000ff0d00728c */ /* 0x000fd2000bf06300 */
[----:B--2---:R-:W-:Y:S05]  /*0080*/  BRA.U !UP0, `(.L_x_0) ;  /* 0x00000001083c7547 */ /* 0x004fea000b800000 */
[----:B------:R-:W-:Y:S02]  /*0090*/  UIADD3 UR9, UP0, UPT, UR12, -0x1, URZ ;  /* 0xffffffff0c097890 */ /* 0x000fe4000ff1e0ff */
[----:B------:R-:W-:Y:S02]  /*00a0*/  UIADD3 UR4, UP1, UPT, UR12, -0x2, URZ ;  /* 0xfffffffe0c047890 */ /* 0x000fe4000ff3e0ff */
[----:B------:R-:W-:Y:S02]  /*00b0*/  UIADD3.X UR10, UPT, UPT, UR13, -0x1, URZ, UP0, !UPT ;  /* 0xffffffff0d0a7890 */ /* 0x000fe400087fe4ff */
[----:B------:R-:W-:Y:S02]  /*00c0*/  UIADD3.X UR8, UPT, UPT, UR13, -0x1, URZ, UP1, !UPT ;  /* 0xffffffff0d087890 */ /* 0x000fe40008ffe4ff */
[----:B------:R-:W-:Y:S02]  /*00d0*/  UIMAD.WIDE.U32 UR6, UR10, UR4, URZ ;  /* 0x000000040a0672a5 */ /* 0x000fe4000f8e00ff */
[----:B------:R-:W-:-:S02]  /*00e0*/  UIMAD.WIDE.U32 UR4, UR9, UR4, URZ ;  /* 0x00000004090472a5 */ /* 0x000fc4000f8e00ff */
[----:B------:R-:W-:-:S04]  /*00f0*/  UIMAD.WIDE.U32 UR6, UR8, UR9, UR6 ;  /* 0x00000009080672a5 */ /* 0x000fc8000f8e0006 */
[----:B------:R-:W-:-:S04]  /*0100*/  UIADD3 UR6, UP0, UPT, UR5, UR6, URZ ;  /* 0x0000000605067290 */ /* 0x000fc8000ff1e0ff */
[----:B------:R-:W-:Y:S02]  /*0110*/  UIMAD.X UR7, UR8, UR10, UR7, UP0 ;  /* 0x0000000a080772a4 */ /* 0x000fe400080e0607 */
[----:B------:R-:W-:Y:S02]  /*0120*/  USHF.L.W.U32.HI UR5, UR4, 0x1f, UR6 ;  /* 0x0000001f04057899 */ /* 0x000fe40008010e06 */
[----:B------:R-:W-:Y:S02]  /*0130*/  USHF.L.W.U32.HI UR4, UR6, 0x1f, UR7 ;  /* 0x0000001f06047899 */ /* 0x000fe40008010e07 */
[----:B------:R-:W-:-:S04]  /*0140*/  ULEA UR5, UP0, UR12, UR5, 0x1 ;  /* 0x000000050c057291 */ /* 0x000fc8000f8008ff */
[----:B------:R-:W-:Y:S02]  /*0150*/  ULEA.HI.X UR6, UR12, UR4, UR13, 0x1, UP0 ;  /* 0x000000040c067291 */ /* 0x000fe400080f0c0d */
[----:B------:R-:W-:-:S04]  /*0160*/  UIADD3 UR4, UP0, UPT, UR5, -0x1, URZ ;  /* 0xffffffff05047890 */ /* 0x000fc8000ff1e0ff */
[----:B------:R-:W-:-:S12]  /*0170*/  UIADD3.X UR5, UPT, UPT, UR6, -0x1, URZ, UP0, !UPT ;  /* 0xffffffff06057890 */ /* 0x000fd800087fe4ff */
.L_x_0:
[----:B------:R-:W-:Y:S02]  /*0180*/  MOV R4, UR4 ;  /* 0x0000000400047c02 */ /* 0x000fe40008000f00 */
[----:B------:R-:W-:-:S05]  /*0190*/  MOV R5, UR5 ;  /* 0x0000000500057c02 */ /* 0x000fca0008000f00 */
[----:B-1----:R-:W-:Y:S01]  /*01a0*/  STG.E.64 desc[UR14][R2.64], R4 ;  /* 0x0000000402007986 */ /* 0x002fe2000c101b0e */
[----:B------:R-:W-:Y:S05]  /*01b0*/  EXIT ;  /* 0x000000000000794d */ /* 0x000fea0003800000 */
.L_x_1:
[----:B------:R-:W-:-:S00]  /*01c0*/  BRA `(.L_x_1) ;  /* 0xfffffffc00fc7947 */ /* 0x000fc0000383ffff */
[----:B------:R-:W-:-:S00]  /*01d0*/  NOP ;  /* 0x0000000000007918 */ /* 0x000fc00000000000 */
        /* <DEDUP_REMOVED lines=10> */
.L_x_5:


//--------------------- .text._Z27compute_factorial_recursivelPl --------------------------
	.section	.text._Z27compute_factorial_recursivelPl,"ax",@progbits
	.align	128
        .global         _Z27compute_factorial_recursivelPl
        .type           _Z27compute_factorial_recursivelPl,@function
        .size           _Z27compute_factorial_recursivelPl,(.L_x_4 - _Z27compute_factorial_recursivelPl)
        .other          _Z27compute_factorial_recursivelPl,@"STO_CUDA_ENTRY STV_DEFAULT"
_Z27compute_factorial_recursivelPl:
.text._Z27compute_factorial_recursivelPl:
[----:B------:R-:W-:Y:S01]  /*0000*/  LDC R1, c[0x0][0x37c] ;  /* 0x0000df00ff017b82 */ /* 0x000fe20000000800 */
[----:B------:R-:W-:Y:S01]  /*0010*/  MOV R0, 0x40 ;  /* 0x0000004000007802 */ /* 0x000fe20000000f00 */
[----:B------:R-:W0:Y:S06]  /*0020*/  LDCU.64 UR4, c[0x0][0x358] ;  /* 0x00006b00ff0477ac */ /* 0x000e2c0008000a00 */
[----:B0-----:R-:W-:Y:S05]  /*0030*/  CALL.REL.NOINC `($_Z27compute_factorial_recursivelPl$_Z19factorial_recursivel) ;  /* 0x0000000000147944 */ /* 0x001fea0003c00000 */
[----:B------:R-:W0:Y:S01]  /*0040*/  LDC.64 R4, c[0x0][0x388] ;  /* 0x0000e200ff047b82 */ /* 0x000e220000000a00 */
[----:B------:R-:W-:Y:S02]  /*0050*/  IMAD.MOV.U32 R2, RZ, RZ, R6 ;  /* 0x000000ffff027224 */ /* 0x000fe400078e0006 */
[----:B------:R-:W-:-:S05]  /*0060*/  IMAD.MOV.U32 R3, RZ, RZ, R7 ;  /* 0x000000ffff037224 */ /* 0x000fca00078e0007 */
[----:B0-----:R-:W-:Y:S01]  /*0070*/  STG.E.64 desc[UR4][R4.64], R2 ;  /* 0x0000000204007986 */ /* 0x001fe2000c101b04 */
[----:B------:R-:W-:Y:S05]  /*0080*/  EXIT ;  /* 0x000000000000794d */ /* 0x000fea0003800000 */
        .type           $_Z27compute_factorial_recursivelPl$_Z19factorial_recursivel,@function
        .size           $_Z27compute_factorial_recursivelPl$_Z19factorial_recursivel,(.L_x_4 - $_Z27compute_factorial_recursivelPl$_Z19factorial_recursivel)
$_Z27compute_factorial_recursivelPl$_Z19factorial_recursivel:
[----:B------:R-:W0:Y:S01]  /*0090*/  LDC.64 R10, c[0x0][0x380] ;  /* 0x0000e000ff0a7b82 */ /* 0x000e220000000a00 */
[----:B------:R-:W-:Y:S02]  /*00a0*/  IMAD.MOV.U32 R6, RZ, RZ, 0x1 ;  /* 0x00000001ff067424 */ /* 0x000fe400078e00ff */
[----:B------:R-:W-:Y:S01]  /*00b0*/  IMAD.MOV.U32 R7, RZ, RZ, RZ ;  /* 0x000000ffff077224 */ /* 0x000fe200078e00ff */
[----:B0-----:R-:W-:-:S04]  /*00c0*/  ISETP.GE.U32.AND P0, PT, R10, 0x2, PT ;  /* 0x000000020a00780c */ /* 0x001fc80003f06070 */
[----:B------:R-:W-:-:S13]  /*00d0*/  ISETP.GE.AND.EX P0, PT, R11, RZ, PT, P0 ;  /* 0x000000ff0b00720c */ /* 0x000fda0003f06300 */
[----:B------:R-:W-:Y:S05]  /*00e0*/  @!P0 BRA `(.L_x_2) ;  /* 0x0000000000508947 */ /* 0x000fea0003800000 */
[----:B------:R-:W0:Y:S01]  /*00f0*/  LDC.64 R8, c[0x0][0x380] ;  /* 0x0000e000ff087b82 */ /* 0x000e220000000a00 */
[C---:B------:R-:W-:Y:S02]  /*0100*/  IADD3 R15, P1, PT, R10.reuse, -0x2, RZ ;  /* 0xfffffffe0a0f7810 */ /* 0x040fe40007f3e0ff */
[C---:B------:R-:W-:Y:S02]  /*0110*/  IADD3 R4, P0, PT, R10.reuse, -0x3, RZ ;  /* 0xfffffffd0a047810 */ /* 0x040fe40007f1e0ff */
[C---:B------:R-:W-:Y:S02]  /*0120*/  IADD3.X R17, PT, PT, R11.reuse, -0x1, RZ, P1, !PT ;  /* 0xffffffff0b117810 */ /* 0x040fe40000ffe4ff */
[----:B------:R-:W-:Y:S02]  /*0130*/  IADD3.X R13, PT, PT, R11, -0x1, RZ, P0, !PT ;  /* 0xffffffff0b0d7810 */ /* 0x000fe400007fe4ff */
[----:B------:R-:W-:Y:S01]  /*0140*/  IADD3 R10, P1, PT, R10, -0x1, RZ ;  /* 0xffffffff0a0a7810 */ /* 0x000fe20007f3e0ff */
[----:B------:R-:W-:-:S03]  /*0150*/  IMAD.WIDE.U32 R2, R17, R4, RZ ;  /* 0x0000000411027225 */ /* 0x000fc600078e00ff */
[----:B------:R-:W-:Y:S01]  /*0160*/  IADD3.X R12, PT, PT, R11, -0x1, RZ, P1, !PT ;  /* 0xffffffff0b0c7810 */ /* 0x000fe20000ffe4ff */
[----:B------:R-:W-:-:S04]  /*0170*/  IMAD.WIDE.U32 R4, R15, R4, RZ ;  /* 0x000000040f047225 */ /* 0x000fc800078e00ff */
[----:B------:R-:W-:-:S04]  /*0180*/  IMAD.WIDE.U32 R6, R13, R15, R2 ;  /* 0x0000000f0d067225 */ /* 0x000fc800078e0002 */
[----:B------:R-:W-:Y:S01]  /*0190*/  IMAD R12, R12, R15, RZ ;  /* 0x0000000f0c0c7224 */ /* 0x000fe200078e02ff */
[----:B------:R-:W-:Y:S01]  /*01a0*/  IADD3 R11, P0, PT, R5, R6, RZ ;  /* 0x00000006050b7210 */ /* 0x000fe20007f1e0ff */
[----:B0-----:R-:W-:-:S03]  /*01b0*/  IMAD.WIDE.U32 R2, R15, R10, R8 ;  /* 0x0000000a0f027225 */ /* 0x001fc600078e0008 */
[----:B------:R-:W-:Y:S01]  /*01c0*/  SHF.L.W.U32.HI R5, R4, 0x1f, R11 ;  /* 0x0000001f04057819 */ /* 0x000fe20000010e0b */
[----:B------:R-:W-:Y:S02]  /*01d0*/  IMAD R9, R17, R10, R12 ;  /* 0x0000000a11097224 */ /* 0x000fe400078e020c */
[----:B------:R-:W-:Y:S01]  /*01e0*/  IMAD.X R4, R13, R17, R7, P0 ;  /* 0x000000110d047224 */ /* 0x000fe200000e0607 */
[----:B------:R-:W-:Y:S01]  /*01f0*/  IADD3 R6, P0, P1, R2, 0x1, -R5 ;  /* 0x0000000102067810 */ /* 0x000fe2000791e805 */
[----:B------:R-:W-:-:S03]  /*0200*/  IMAD.IADD R3, R3, 0x1, R9 ;  /* 0x0000000103037824 */ /* 0x000fc600078e0209 */
[----:B------:R-:W-:-:S04]  /*0210*/  SHF.L.W.U32.HI R2, R11, 0x1f, R4 ;  /* 0x0000001f0b027819 */ /* 0x000fc80000010e04 */
[----:B------:R-:W-:-:S07]  /*0220*/  IADD3.X R7, PT, PT, R3, RZ, ~R2, P0, P1 ;  /* 0x000000ff03077210 */ /* 0x000fce00007e2c02 */
.L_x_2:
[----:B------:R-:W-:Y:S02]  /*0230*/  IMAD.MOV.U32 R2, RZ, RZ, R0 ;  /* 0x000000ffff027224 */ /* 0x000fe400078e0000 */
[----:B------:R-:W-:-:S04]  /*0240*/  IMAD.MOV.U32 R3, RZ, RZ, 0x0 ;  /* 0x00000000ff037424 */ /* 0x000fc800078e00ff */
[----:B------:R-:W-:Y:S05]  /*0250*/  RET.REL.NODEC R2 `(_Z27compute_factorial_recursivelPl) ;  /* 0xfffffffc02687950 */ /* 0x000fea0003c3ffff */
.L_x_3:
        /* <DEDUP_REMOVED lines=10> */
.L_x_4:


//--------------------- .nv.shared.reserved.0     --------------------------
	.section	.nv.shared.reserved.0,"aw",@nobits
	.weak		__nv_reservedSMEM_offset_0_alias
	.size		__nv_reservedSMEM_offset_0_alias, 0, 64
	.other		__nv_reservedSMEM_offset_0_alias,@"STO_CUDA_RESERVED_SHARED STV_DEFAULT"
__nv_reservedSMEM_offset_0_alias:
	.zero		0
	.zero		64


//--------------------- .nv.constant0._Z27compute_factorial_iterativelPl --------------------------
	.section	.nv.constant0._Z27compute_factorial_iterativelPl,"a",@progbits
	.sectionflags	@""
	.align	4
.nv.constant0._Z27compute_factorial_iterativelPl:
	.zero		912


//--------------------- .nv.constant0._Z27compute_factorial_recursivelPl --------------------------
	.section	.nv.constant0._Z27compute_factorial_recursivelPl,"a",@progbits
	.sectionflags	@""
	.align	4
.nv.constant0._Z27compute_factorial_recursivelPl:
	.zero		912


//--------------------- SYMBOLS --------------------------

	.type		.nv.reservedSmem.offset0,@object
	.size		.nv.reservedSmem.offset0,0x4
